//
// Generated by NVIDIA NVVM Compiler
//
// Compiler Build ID: CL-36424714
// Cuda compilation tools, release 13.0, V13.0.88
// Based on NVVM 20.0.0
//

.version 9.0
.target sm_100
.address_size 64

	// .globl	_Z10bias2d_devPdS_ii

.visible .entry _Z10bias2d_devPdS_ii(
	.param .u64 .ptr .align 1 _Z10bias2d_devPdS_ii_param_0,
	.param .u64 .ptr .align 1 _Z10bias2d_devPdS_ii_param_1,
	.param .u32 _Z10bias2d_devPdS_ii_param_2,
	.param .u32 _Z10bias2d_devPdS_ii_param_3
)
{
	.reg .pred 	%p<20>;
	.reg .b32 	%r<20>;
	.reg .b64 	%rd<12>;
	.reg .b64 	%fd<16>;

	ld.param.u64 	%rd4, [_Z10bias2d_devPdS_ii_param_0];
	ld.param.u64 	%rd5, [_Z10bias2d_devPdS_ii_param_1];
	ld.param.u32 	%r4, [_Z10bias2d_devPdS_ii_param_2];
	ld.param.u32 	%r5, [_Z10bias2d_devPdS_ii_param_3];
	cvta.to.global.u64 	%rd1, %rd5;
	cvta.to.global.u64 	%rd6, %rd4;
	mov.u32 	%r6, %ctaid.x;
	mov.u32 	%r7, %ntid.x;
	mov.u32 	%r8, %tid.x;
	mad.lo.s32 	%r9, %r6, %r7, %r8;
	mov.u32 	%r10, %ctaid.y;
	mov.u32 	%r11, %ntid.y;
	mov.u32 	%r12, %tid.y;
	mad.lo.s32 	%r13, %r10, %r11, %r12;
	mad.lo.s32 	%r1, %r4, %r13, %r9;
	rem.s32 	%r2, %r1, %r5;
	add.s32 	%r14, %r2, 1;
	setp.ge.s32 	%p1, %r14, %r5;
	setp.lt.s32 	%p2, %r2, -1;
	mul.wide.s32 	%rd7, %r1, 8;
	add.s64 	%rd2, %rd6, %rd7;
	add.s64 	%rd3, %rd1, %rd7;
	or.pred  	%p3, %p2, %p1;
	@%p3 bra 	$L__BB0_3;
	div.s32 	%r15, %r1, %r5;
	setp.ge.s32 	%p4, %r15, %r4;
	setp.lt.s32 	%p5, %r15, 0;
	or.pred  	%p6, %p4, %p5;
	@%p6 bra 	$L__BB0_3;
	ld.global.f64 	%fd1, [%rd2];
	ld.global.f64 	%fd2, [%rd3+8];
	add.f64 	%fd3, %fd1, %fd2;
	st.global.f64 	[%rd3+8], %fd3;
$L__BB0_3:
	setp.lt.s32 	%p7, %r5, 0;
	@%p7 bra 	$L__BB0_12;
	setp.lt.s32 	%p8, %r2, 1;
	@%p8 bra 	$L__BB0_7;
	div.s32 	%r16, %r1, %r5;
	setp.ge.s32 	%p9, %r16, %r4;
	setp.lt.s32 	%p10, %r16, 0;
	or.pred  	%p11, %p9, %p10;
	@%p11 bra 	$L__BB0_7;
	ld.global.f64 	%fd4, [%rd2];
	ld.global.f64 	%fd5, [%rd3+-8];
	add.f64 	%fd6, %fd4, %fd5;
	st.global.f64 	[%rd3+-8], %fd6;
$L__BB0_7:
	setp.lt.s32 	%p12, %r2, 0;
	@%p12 bra 	$L__BB0_12;
	div.s32 	%r3, %r1, %r5;
	add.s32 	%r17, %r3, 1;
	setp.ge.s32 	%p13, %r17, %r4;
	setp.lt.s32 	%p14, %r3, -1;
	or.pred  	%p15, %p14, %p13;
	@%p15 bra 	$L__BB0_10;
	ld.global.f64 	%fd7, [%rd2];
	mul.wide.s32 	%rd8, %r5, 8;
	add.s64 	%rd9, %rd3, %rd8;
	ld.global.f64 	%fd8, [%rd9];
	add.f64 	%fd9, %fd7, %fd8;
	st.global.f64 	[%rd9], %fd9;
$L__BB0_10:
	setp.gt.s32 	%p16, %r3, %r4;
	setp.lt.s32 	%p17, %r3, 1;
	or.pred  	%p18, %p16, %p17;
	@%p18 bra 	$L__BB0_12;
	ld.global.f64 	%fd10, [%rd2];
	sub.s32 	%r18, %r1, %r5;
	mul.wide.s32 	%rd10, %r18, 8;
	add.s64 	%rd11, %rd1, %rd10;
	ld.global.f64 	%fd11, [%rd11];
	add.f64 	%fd12, %fd10, %fd11;
	st.global.f64 	[%rd11], %fd12;
$L__BB0_12:
	mul.lo.s32 	%r19, %r5, %r4;
	setp.ge.s32 	%p19, %r1, %r19;
	@%p19 bra 	$L__BB0_14;
	ld.global.f64 	%fd13, [%rd2];
	ld.global.f64 	%fd14, [%rd3];
	fma.rn.f64 	%fd15, %fd13, 0dC010000000000000, %fd14;
	st.global.f64 	[%rd3], %fd15;
$L__BB0_14:
	ret;

}


// ===== COMPILED SASS (sm_100) =====

	.target	sm_100

	.elftype	@"ET_EXEC"


//--------------------- .note.nv.tkinfo           --------------------------
	.section	.note.nv.tkinfo,"",@"SHT_NOTE"
	.sectionflags	@"SHF_NOTE_NV_TKINFO"
	.tkinfo
        /*0018*/ 	.word	0x00000002
        /*0030*/ 	.string	""
        /*0030*/ 	.string	"ptxas"
        /*0030*/ 	.string	"Cuda compilation tools, release 13.0, V13.0.88"
        /*0030*/ 	.string	"Build cuda_13.0.r13.0/compiler.36424714_0"
        /*0030*/ 	.string	"-arch sm_100 -m 64 "



//--------------------- .note.nv.cuinfo           --------------------------
	.section	.note.nv.cuinfo,"",@"SHT_NOTE"
	.sectionflags	@"SHF_NOTE_NV_CUINFO"
        /*0018*/ 	.short	0x0002
        /*001a*/ 	.short	0x0064
        /*001c*/ 	.short	0x0082
	.zero		2


//--------------------- .nv.info                  --------------------------
	.section	.nv.info,"",@"SHT_CUDA_INFO"
	.align	4


	//----- nvinfo : EIATTR_REGCOUNT
	.align		4
        /*0000*/ 	.byte	0x04, 0x2f
        /*0002*/ 	.short	(.L_1 - .L_0)
	.align		4
.L_0:
        /*0004*/ 	.word	index@(_Z10bias2d_devPdS_ii)
        /*0008*/ 	.word	0x00000017


	//----- nvinfo : EIATTR_FRAME_SIZE
	.align		4
.L_1:
        /*000c*/ 	.byte	0x04, 0x11
        /*000e*/ 	.short	(.L_3 - .L_2)
	.align		4
.L_2:
        /*0010*/ 	.word	index@(_Z10bias2d_devPdS_ii)
        /*0014*/ 	.word	0x00000000


	//----- nvinfo : EIATTR_MIN_STACK_SIZE
	.align		4
.L_3:
        /*0018*/ 	.byte	0x04, 0x12
        /*001a*/ 	.short	(.L_5 - .L_4)
	.align		4
.L_4:
        /*001c*/ 	.word	index@(_Z10bias2d_devPdS_ii)
        /*0020*/ 	.word	0x00000000
.L_5:


//--------------------- .nv.compat                --------------------------
	.section	.nv.compat,"",@"SHT_CUDA_COMPAT_INFO"
	.align	4
        /*0000*/ 	.byte	0x02, 0x09, 0x00, 0x00, 0x02, 0x02, 0x01, 0x00, 0x02, 0x05, 0x05, 0x00, 0x03, 0x07, 0x01, 0x01
        /*0010*/ 	.byte	0x02, 0x03, 0x00, 0x00, 0x02, 0x06, 0x01, 0x00, 0x04, 0x0b, 0x08, 0x00, 0x01, 0x00, 0x00, 0x00
        /*0020*/ 	.byte	0x00, 0x00, 0x00, 0x00


//--------------------- .nv.info._Z10bias2d_devPdS_ii --------------------------
	.section	.nv.info._Z10bias2d_devPdS_ii,"",@"SHT_CUDA_INFO"
	.sectionflags	@""
	.align	4


	//----- nvinfo : EIATTR_CUDA_API_VERSION
	.align		4
        /*0000*/ 	.byte	0x04, 0x37
        /*0002*/ 	.short	(.L_7 - .L_6)
.L_6:
        /*0004*/ 	.word	0x00000082


	//----- nvinfo : EIATTR_KPARAM_INFO
	.align		4
.L_7:
        /*0008*/ 	.byte	0x04, 0x17
        /*000a*/ 	.short	(.L_9 - .L_8)
.L_8:
        /*000c*/ 	.word	0x00000000
        /*0010*/ 	.short	0x0003
        /*0012*/ 	.short	0x0014
        /*0014*/ 	.byte	0x00, 0xf0, 0x11, 0x00


	//----- nvinfo : EIATTR_KPARAM_INFO
	.align		4
.L_9:
        /*0018*/ 	.byte	0x04, 0x17
        /*001a*/ 	.short	(.L_11 - .L_10)
.L_10:
        /*001c*/ 	.word	0x00000000
        /*0020*/ 	.short	0x0002
        /*0022*/ 	.short	0x0010
        /*0024*/ 	.byte	0x00, 0xf0, 0x11, 0x00


	//----- nvinfo : EIATTR_KPARAM_INFO
	.align		4
.L_11:
        /*0028*/ 	.byte	0x04, 0x17
        /*002a*/ 	.short	(.L_13 - .L_12)
.L_12:
        /*002c*/ 	.word	0x00000000
        /*0030*/ 	.short	0x0001
        /*0032*/ 	.short	0x0008
        /*0034*/ 	.byte	0x00, 0xf5, 0x21, 0x00


	//----- nvinfo : EIATTR_KPARAM_INFO
	.align		4
.L_13:
        /*0038*/ 	.byte	0x04, 0x17
        /*003a*/ 	.short	(.L_15 - .L_14)
.L_14:
        /*003c*/ 	.word	0x00000000
        /*0040*/ 	.short	0x0000
        /*0042*/ 	.short	0x0000
        /*0044*/ 	.byte	0x00, 0xf5, 0x21, 0x00


	//----- nvinfo : EIATTR_SPARSE_MMA_MASK
	.align		4
.L_15:
        /*0048*/ 	.byte	0x03, 0x50
        /*004a*/ 	.short	0x0000


	//----- nvinfo : EIATTR_MAXREG_COUNT
	.align		4
        /*004c*/ 	.byte	0x03, 0x1b
        /*004e*/ 	.short	0x00ff


	//----- nvinfo : EIATTR_MERCURY_ISA_VERSION
	.align		4
        /*0050*/ 	.byte	0x03, 0x5f
        /*0052*/ 	.short	0x0101


	//----- nvinfo : EIATTR_VRC_CTA_INIT_COUNT
	.align		4
        /*0054*/ 	.byte	0x02, 0x4a
	.zero		1
	.zero		1


	//----- nvinfo : EIATTR_EXIT_INSTR_OFFSETS
	.align		4
        /*0058*/ 	.byte	0x04, 0x1c
        /*005a*/ 	.short	(.L_17 - .L_16)


	//   ....[0]....
.L_16:
        /*005c*/ 	.word	0x00000730


	//   ....[1]....
        /*0060*/ 	.word	0x00000780


	//----- nvinfo : EIATTR_CRS_STACK_SIZE
	.align		4
.L_17:
        /*0064*/ 	.byte	0x04, 0x1e
        /*0066*/ 	.short	(.L_19 - .L_18)
.L_18:
        /*0068*/ 	.word	0x00000000


	//----- nvinfo : EIATTR_CBANK_PARAM_SIZE
	.align		4
.L_19:
        /*006c*/ 	.byte	0x03, 0x19
        /*006e*/ 	.short	0x0018


	//----- nvinfo : EIATTR_PARAM_CBANK
	.align		4
        /*0070*/ 	.byte	0x04, 0x0a
        /*0072*/ 	.short	(.L_21 - .L_20)
	.align		4
.L_20:
        /*0074*/ 	.word	index@(.nv.constant0._Z10bias2d_devPdS_ii)
        /*0078*/ 	.short	0x0380
        /*007a*/ 	.short	0x0018


	//----- nvinfo : EIATTR_SW_WAR
	.align		4
.L_21:
        /*007c*/ 	.byte	0x04, 0x36
        /*007e*/ 	.short	(.L_23 - .L_22)
.L_22:
        /*0080*/ 	.word	0x00000008
.L_23:


//--------------------- .nv.callgraph             --------------------------
	.section	.nv.callgraph,"",@"SHT_CUDA_CALLGRAPH"
	.align	4
	.sectionentsize	8
	.align		4
        /*0000*/ 	.word	0x00000000
	.align		4
        /*0004*/ 	.word	0xffffffff
	.align		4
        /*0008*/ 	.word	0x00000000
	.align		4
        /*000c*/ 	.word	0xfffffffe
	.align		4
        /*0010*/ 	.word	0x00000000
	.align		4
        /*0014*/ 	.word	0xfffffffd
	.align		4
        /*0018*/ 	.word	0x00000000
	.align		4
        /*001c*/ 	.word	0xfffffffc


//--------------------- .text._Z10bias2d_devPdS_ii --------------------------
	.section	.text._Z10bias2d_devPdS_ii,"ax",@progbits
	.align	128
        .global         _Z10bias2d_devPdS_ii
        .type           _Z10bias2d_devPdS_ii,@function
        .size           _Z10bias2d_devPdS_ii,(.L_x_7 - _Z10bias2d_devPdS_ii)
        .other          _Z10bias2d_devPdS_ii,@"STO_CUDA_ENTRY STV_DEFAULT"
_Z10bias2d_devPdS_ii:
.text._Z10bias2d_devPdS_ii:
[----:B------:R-:W-:Y:S08]  /*0000*/  LDC R1, c[0x0][0x37c] ;  /* 0x0000df00ff017b82 */ /* 0x000ff00000000800 */
[----:B------:R-:W0:Y:S01]  /*0010*/  LDC.64 R2, c[0x0][0x390] ;  /* 0x0000e400ff027b82 */ /* 0x000e220000000a00 */
[----:B------:R-:W1:Y:S01]  /*0020*/  S2R R6, SR_TID.X ;  /* 0x0000000000067919 */ /* 0x000e620000002100 */
[----:B------:R-:W-:Y:S01]  /*0030*/  BSSY.RECONVERGENT B0, `(.L_x_0) ;  /* 0x000003c000007945 */ /* 0x000fe20003800200 */
[----:B------:R-:W2:Y:S05]  /*0040*/  S2R R9, SR_TID.Y ;  /* 0x0000000000097919 */ /* 0x000eaa0000002200 */
[----:B------:R-:W1:Y:S08]  /*0050*/  S2UR UR4, SR_CTAID.X ;  /* 0x00000000000479c3 */ /* 0x000e700000002500 */
[----:B------:R-:W1:Y:S01]  /*0060*/  LDC R7, c[0x0][0x360] ;  /* 0x0000d800ff077b82 */ /* 0x000e620000000800 */
[----:B0-----:R-:W-:-:S07]  /*0070*/  IABS R10, R3 ;  /* 0x00000003000a7213 */ /* 0x001fce0000000000 */
[----:B------:R-:W2:Y:S01]  /*0080*/  S2UR UR5, SR_CTAID.Y ;  /* 0x00000000000579c3 */ /* 0x000ea20000002600 */
[----:B------:R-:W-:Y:S01]  /*0090*/  ISETP.NE.AND P2, PT, R3, RZ, PT ;  /* 0x000000ff0300720c */ /* 0x000fe20003f45270 */
[----:B------:R-:W0:Y:S01]  /*00a0*/  I2F.RP R0, R10 ;  /* 0x0000000a00007306 */ /* 0x000e220000209400 */
[----:B------:R-:W-:-:S05]  /*00b0*/  LOP3.LUT R12, RZ, R3, RZ, 0x33, !PT ;  /* 0x00000003ff0c7212 */ /* 0x000fca00078e33ff */
[----:B------:R-:W2:Y:S01]  /*00c0*/  LDC R8, c[0x0][0x364] ;  /* 0x0000d900ff087b82 */ /* 0x000ea20000000800 */
[----:B-1----:R-:W-:Y:S01]  /*00d0*/  IMAD R7, R7, UR4, R6 ;  /* 0x0000000407077c24 */ /* 0x002fe2000f8e0206 */
[----:B0-----:R-:W0:Y:S02]  /*00e0*/  MUFU.RCP R0, R0 ;  /* 0x0000000000007308 */ /* 0x001e240000001000 */
[----:B0-----:R-:W-:Y:S02]  /*00f0*/  VIADD R4, R0, 0xffffffe ;  /* 0x0ffffffe00047836 */ /* 0x001fe40000000000 */
[----:B--2---:R-:W-:Y:S01]  /*0100*/  IMAD R0, R8, UR5, R9 ;  /* 0x0000000508007c24 */ /* 0x004fe2000f8e0209 */
[----:B------:R-:W0:Y:S03]  /*0110*/  LDCU.64 UR4, c[0x0][0x358] ;  /* 0x00006b00ff0477ac */ /* 0x000e260008000a00 */
[----:B------:R1:W2:Y:S01]  /*0120*/  F2I.FTZ.U32.TRUNC.NTZ R5, R4 ;  /* 0x0000000400057305 */ /* 0x0002a2000021f000 */
[----:B------:R-:W-:-:S05]  /*0130*/  IMAD R0, R0, R2, R7 ;  /* 0x0000000200007224 */ /* 0x000fca00078e0207 */
[----:B------:R-:W-:Y:S01]  /*0140*/  IABS R15, R0 ;  /* 0x00000000000f7213 */ /* 0x000fe20000000000 */
[----:B-1----:R-:W-:Y:S01]  /*0150*/  IMAD.MOV.U32 R4, RZ, RZ, RZ ;  /* 0x000000ffff047224 */ /* 0x002fe200078e00ff */
[----:B------:R-:W-:Y:S01]  /*0160*/  ISETP.GE.AND P3, PT, R0, RZ, PT ;  /* 0x000000ff0000720c */ /* 0x000fe20003f66270 */
[----:B--2---:R-:W-:-:S04]  /*0170*/  IMAD.MOV R6, RZ, RZ, -R5 ;  /* 0x000000ffff067224 */ /* 0x004fc800078e0a05 */
[----:B------:R-:W-:-:S04]  /*0180*/  IMAD.MOV.U32 R9, RZ, RZ, R6 ;  /* 0x000000ffff097224 */ /* 0x000fc800078e0006 */
[----:B------:R-:W-:-:S04]  /*0190*/  IMAD R7, R9, R10, RZ ;  /* 0x0000000a09077224 */ /* 0x000fc800078e02ff */
[----:B------:R-:W-:-:S06]  /*01a0*/  IMAD.HI.U32 R6, R5, R7, R4 ;  /* 0x0000000705067227 */ /* 0x000fcc00078e0004 */
[----:B------:R-:W-:Y:S02]  /*01b0*/  IMAD.HI.U32 R11, R6, R15, RZ ;  /* 0x0000000f060b7227 */ /* 0x000fe400078e00ff */
[----:B------:R-:W1:Y:S02]  /*01c0*/  LDC.64 R6, c[0x0][0x380] ;  /* 0x0000e000ff067b82 */ /* 0x000e640000000a00 */
[----:B------:R-:W-:-:S04]  /*01d0*/  IMAD.MOV R14, RZ, RZ, -R11 ;  /* 0x000000ffff0e7224 */ /* 0x000fc800078e0a0b */
[----:B------:R-:W-:-:S05]  /*01e0*/  IMAD R13, R10, R14, R15 ;  /* 0x0000000e0a0d7224 */ /* 0x000fca00078e020f */
[----:B------:R-:W-:-:S13]  /*01f0*/  ISETP.GT.U32.AND P1, PT, R10, R13, PT ;  /* 0x0000000d0a00720c */ /* 0x000fda0003f24070 */
[----:B------:R-:W-:Y:S02]  /*0200*/  @!P1 IMAD.IADD R13, R13, 0x1, -R10 ;  /* 0x000000010d0d9824 */ /* 0x000fe400078e0a0a */
[----:B-1----:R-:W-:-:S03]  /*0210*/  IMAD.WIDE R6, R0, 0x8, R6 ;  /* 0x0000000800067825 */ /* 0x002fc600078e0206 */
[----:B------:R-:W-:Y:S01]  /*0220*/  ISETP.GT.U32.AND P0, PT, R10, R13, PT ;  /* 0x0000000d0a00720c */ /* 0x000fe20003f04070 */
[----:B------:R-:W-:-:S05]  /*0230*/  IMAD.IADD R4, R13, 0x1, -R10 ;  /* 0x000000010d047824 */ /* 0x000fca00078e0a0a */
[----:B------:R-:W-:Y:S02]  /*0240*/  SEL R9, R4, R13, !P0 ;  /* 0x0000000d04097207 */ /* 0x000fe40004000000 */
[----:B------:R-:W1:Y:S03]  /*0250*/  LDC.64 R4, c[0x0][0x388] ;  /* 0x0000e200ff047b82 */ /* 0x000e660000000a00 */
[----:B------:R-:W-:Y:S01]  /*0260*/  @!P3 IMAD.MOV R9, RZ, RZ, -R9 ;  /* 0x000000ffff09b224 */ /* 0x000fe200078e0a09 */
[----:B------:R-:W-:-:S04]  /*0270*/  ISETP.GE.AND P3, PT, R3, RZ, PT ;  /* 0x000000ff0300720c */ /* 0x000fc80003f66270 */
[----:B------:R-:W-:-:S05]  /*0280*/  SEL R20, R12, R9, !P2 ;  /* 0x000000090c147207 */ /* 0x000fca0005000000 */
[----:B------:R-:W-:-:S05]  /*0290*/  VIADD R8, R20, 0x1 ;  /* 0x0000000114087836 */ /* 0x000fca0000000000 */
[----:B------:R-:W-:-:S04]  /*02a0*/  ISETP.GE.AND P0, PT, R8, R3, PT ;  /* 0x000000030800720c */ /* 0x000fc80003f06270 */
[----:B------:R-:W-:Y:S01]  /*02b0*/  ISETP.LT.OR P0, PT, R20, -0x1, P0 ;  /* 0xffffffff1400780c */ /* 0x000fe20000701670 */
[----:B-1----:R-:W-:-:S12]  /*02c0*/  IMAD.WIDE R8, R0, 0x8, R4 ;  /* 0x0000000800087825 */ /* 0x002fd800078e0204 */
[----:B0-----:R-:W-:Y:S05]  /*02d0*/  @P0 BRA `(.L_x_1) ;  /* 0x0000000000440947 */ /* 0x001fea0003800000 */
[----:B------:R-:W-:Y:S01]  /*02e0*/  IMAD R13, R10, R14, R15 ;  /* 0x0000000e0a0d7224 */ /* 0x000fe200078e020f */
[----:B------:R-:W-:-:S03]  /*02f0*/  LOP3.LUT R16, R0, R3, RZ, 0x3c, !PT ;  /* 0x0000000300107212 */ /* 0x000fc600078e3cff */
[----:B------:R-:W-:Y:S01]  /*0300*/  @!P1 IMAD.IADD R13, R13, 0x1, -R10 ;  /* 0x000000010d0d9824 */ /* 0x000fe200078e0a0a */
[----:B------:R-:W-:Y:S01]  /*0310*/  ISETP.GE.AND P4, PT, R16, RZ, PT ;  /* 0x000000ff1000720c */ /* 0x000fe20003f86270 */
[----:B------:R-:W-:-:S03]  /*0320*/  VIADD R16, R11, 0x1 ;  /* 0x000000010b107836 */ /* 0x000fc60000000000 */
[----:B------:R-:W-:Y:S02]  /*0330*/  ISETP.GE.U32.AND P0, PT, R13, R10, PT ;  /* 0x0000000a0d00720c */ /* 0x000fe40003f06070 */
[----:B------:R-:W-:-:S11]  /*0340*/  SEL R17, R16, R11, !P1 ;  /* 0x0000000b10117207 */ /* 0x000fd60004800000 */
[----:B------:R-:W-:-:S04]  /*0350*/  @P0 VIADD R17, R17, 0x1 ;  /* 0x0000000111110836 */ /* 0x000fc80000000000 */
[----:B------:R-:W-:-:S05]  /*0360*/  @!P4 IMAD.MOV R17, RZ, RZ, -R17 ;  /* 0x000000ffff11c224 */ /* 0x000fca00078e0a11 */
[----:B------:R-:W-:-:S04]  /*0370*/  SEL R17, R12, R17, !P2 ;  /* 0x000000110c117207 */ /* 0x000fc80005000000 */
[----:B------:R-:W-:-:S04]  /*0380*/  ISETP.GE.AND P0, PT, R17, RZ, PT ;  /* 0x000000ff1100720c */ /* 0x000fc80003f06270 */
[----:B------:R-:W-:-:S13]  /*0390*/  ISETP.GE.OR P0, PT, R17, R2, !P0 ;  /* 0x000000021100720c */ /* 0x000fda0004706670 */
[----:B------:R-:W-:Y:S05]  /*03a0*/  @P0 BRA `(.L_x_1) ;  /* 0x0000000000100947 */ /* 0x000fea0003800000 */
[----:B------:R-:W2:Y:S04]  /*03b0*/  LDG.E.64 R16, desc[UR4][R6.64] ;  /* 0x0000000406107981 */ /* 0x000ea8000c1e1b00 */
[----:B------:R-:W2:Y:S02]  /*03c0*/  LDG.E.64 R18, desc[UR4][R8.64+0x8] ;  /* 0x0000080408127981 */ /* 0x000ea4000c1e1b00 */
[----:B--2---:R-:W-:-:S07]  /*03d0*/  DADD R16, R16, R18 ;  /* 0x0000000010107229 */ /* 0x004fce0000000012 */
[----:B------:R0:W-:Y:S04]  /*03e0*/  STG.E.64 desc[UR4][R8.64+0x8], R16 ;  /* 0x0000081008007986 */ /* 0x0001e8000c101b04 */
.L_x_1:
[----:B------:R-:W-:Y:S05]  /*03f0*/  BSYNC.RECONVERGENT B0 ;  /* 0x0000000000007941 */ /* 0x000fea0003800200 */
.L_x_0:
[----:B------:R-:W-:Y:S05]  /*0400*/  @!P3 BRA `(.L_x_2) ;  /* 0x0000000000c0b947 */ /* 0x000fea0003800000 */
[C---:B------:R-:W-:Y:S01]  /*0410*/  ISETP.GE.AND P0, PT, R20.reuse, 0x1, PT ;  /* 0x000000011400780c */ /* 0x040fe20003f06270 */
[----:B------:R-:W-:Y:S01]  /*0420*/  BSSY.RECONVERGENT B0, `(.L_x_3) ;  /* 0x0000014000007945 */ /* 0x000fe20003800200 */
[----:B------:R-:W-:-:S11]  /*0430*/  ISETP.GE.AND P3, PT, R20, RZ, PT ;  /* 0x000000ff1400720c */ /* 0x000fd60003f66270 */
[----:B------:R-:W-:Y:S05]  /*0440*/  @!P0 BRA `(.L_x_4) ;  /* 0x0000000000448947 */ /* 0x000fea0003800000 */
        /* <DEDUP_REMOVED lines=14> */
[----:B0-----:R-:W2:Y:S02]  /*0530*/  LDG.E.64 R16, desc[UR4][R8.64+-0x8] ;  /* 0xfffff80408107981 */ /* 0x001ea4000c1e1b00 */
[----:B--2---:R-:W-:-:S07]  /*0540*/  DADD R14, R14, R16 ;  /* 0x000000000e0e7229 */ /* 0x004fce0000000010 */
[----:B------:R1:W-:Y:S04]  /*0550*/  STG.E.64 desc[UR4][R8.64+-0x8], R14 ;  /* 0xfffff80e08007986 */ /* 0x0003e8000c101b04 */
.L_x_4:
[----:B------:R-:W-:Y:S05]  /*0560*/  BSYNC.RECONVERGENT B0 ;  /* 0x0000000000007941 */ /* 0x000fea0003800200 */
.L_x_3:
[----:B------:R-:W-:Y:S04]  /*0570*/  BSSY.RECONVERGENT B0, `(.L_x_2) ;  /* 0x0000019000007945 */ /* 0x000fe80003800200 */
[----:B------:R-:W-:Y:S05]  /*0580*/  @!P3 BRA `(.L_x_5) ;  /* 0x00000000005cb947 */ /* 0x000fea0003800000 */
[----:B------:R-:W-:Y:S01]  /*0590*/  ISETP.GE.U32.AND P0, PT, R13, R10, PT ;  /* 0x0000000a0d00720c */ /* 0x000fe20003f06070 */
[----:B------:R-:W-:Y:S01]  /*05a0*/  @!P1 VIADD R11, R11, 0x1 ;  /* 0x000000010b0b9836 */ /* 0x000fe20000000000 */
[----:B------:R-:W-:-:S04]  /*05b0*/  LOP3.LUT R10, R0, R3, RZ, 0x3c, !PT ;  /* 0x00000003000a7212 */ /* 0x000fc800078e3cff */
[----:B------:R-:W-:-:S07]  /*05c0*/  ISETP.GE.AND P3, PT, R10, RZ, PT ;  /* 0x000000ff0a00720c */ /* 0x000fce0003f66270 */
[----:B------:R-:W-:-:S06]  /*05d0*/  @P0 VIADD R11, R11, 0x1 ;  /* 0x000000010b0b0836 */ /* 0x000fcc0000000000 */
[----:B------:R-:W-:-:S05]  /*05e0*/  @!P3 IMAD.MOV R11, RZ, RZ, -R11 ;  /* 0x000000ffff0bb224 */ /* 0x000fca00078e0a0b */
[----:B0-----:R-:W-:-:S05]  /*05f0*/  SEL R17, R12, R11, !P2 ;  /* 0x0000000b0c117207 */ /* 0x001fca0005000000 */
[----:B------:R-:W-:-:S05]  /*0600*/  VIADD R11, R17, 0x1 ;  /* 0x00000001110b7836 */ /* 0x000fca0000000000 */
[----:B------:R-:W-:-:S04]  /*0610*/  ISETP.GE.AND P0, PT, R11, R2, PT ;  /* 0x000000020b00720c */ /* 0x000fc80003f06270 */
[----:B------:R-:W-:-:S13]  /*0620*/  ISETP.LT.OR P0, PT, R17, -0x1, P0 ;  /* 0xffffffff1100780c */ /* 0x000fda0000701670 */
[----:B------:R-:W-:Y:S01]  /*0630*/  @!P0 IMAD.WIDE R12, R3, 0x8, R8 ;  /* 0x00000008030c8825 */ /* 0x000fe200078e0208 */
[----:B------:R-:W2:Y:S04]  /*0640*/  @!P0 LDG.E.64 R10, desc[UR4][R6.64] ;  /* 0x00000004060a8981 */ /* 0x000ea8000c1e1b00 */
[----:B-1----:R-:W2:Y:S01]  /*0650*/  @!P0 LDG.E.64 R14, desc[UR4][R12.64] ;  /* 0x000000040c0e8981 */ /* 0x002ea2000c1e1b00 */
[----:B------:R-:W-:-:S04]  /*0660*/  ISETP.GE.AND P1, PT, R17, 0x1, PT ;  /* 0x000000011100780c */ /* 0x000fc80003f26270 */
[----:B------:R-:W-:-:S13]  /*0670*/  ISETP.GT.OR P1, PT, R17, R2, !P1 ;  /* 0x000000021100720c */ /* 0x000fda0004f24670 */
[----:B------:R-:W-:Y:S01]  /*0680*/  @!P1 IMAD.IADD R17, R0, 0x1, -R3 ;  /* 0x0000000100119824 */ /* 0x000fe200078e0a03 */
[----:B--2---:R-:W-:-:S03]  /*0690*/  @!P0 DADD R10, R10, R14 ;  /* 0x000000000a0a8229 */ /* 0x004fc6000000000e */
[----:B------:R-:W-:-:S04]  /*06a0*/  @!P1 IMAD.WIDE R14, R17, 0x8, R4 ;  /* 0x00000008110e9825 */ /* 0x000fc800078e0204 */
[----:B------:R2:W-:Y:S04]  /*06b0*/  @!P0 STG.E.64 desc[UR4][R12.64], R10 ;  /* 0x0000000a0c008986 */ /* 0x0005e8000c101b04 */
[----:B------:R-:W3:Y:S04]  /*06c0*/  @!P1 LDG.E.64 R4, desc[UR4][R6.64] ;  /* 0x0000000406049981 */ /* 0x000ee8000c1e1b00 */
[----:B------:R-:W3:Y:S02]  /*06d0*/  @!P1 LDG.E.64 R16, desc[UR4][R14.64] ;  /* 0x000000040e109981 */ /* 0x000ee4000c1e1b00 */
[----:B---3--:R-:W-:-:S07]  /*06e0*/  @!P1 DADD R4, R4, R16 ;  /* 0x0000000004049229 */ /* 0x008fce0000000010 */
[----:B------:R2:W-:Y:S04]  /*06f0*/  @!P1 STG.E.64 desc[UR4][R14.64], R4 ;  /* 0x000000040e009986 */ /* 0x0005e8000c101b04 */
.L_x_5:
[----:B------:R-:W-:Y:S05]  /*0700*/  BSYNC.RECONVERGENT B0 ;  /* 0x0000000000007941 */ /* 0x000fea0003800200 */
.L_x_2:
[----:B------:R-:W-:-:S05]  /*0710*/  IMAD R3, R2, R3, RZ ;  /* 0x0000000302037224 */ /* 0x000fca00078e02ff */
[----:B------:R-:W-:-:S13]  /*0720*/  ISETP.GE.AND P0, PT, R0, R3, PT ;  /* 0x000000030000720c */ /* 0x000fda0003f06270 */
[----:B------:R-:W-:Y:S05]  /*0730*/  @P0 EXIT ;  /* 0x000000000000094d */ /* 0x000fea0003800000 */
[----:B------:R-:W3:Y:S04]  /*0740*/  LDG.E.64 R6, desc[UR4][R6.64] ;  /* 0x0000000406067981 */ /* 0x000ee8000c1e1b00 */
[----:B------:R-:W3:Y:S02]  /*0750*/  LDG.E.64 R2, desc[UR4][R8.64] ;  /* 0x0000000408027981 */ /* 0x000ee4000c1e1b00 */
[----:B---3--:R-:W-:-:S07]  /*0760*/  DFMA R2, R6, -4, R2 ;  /* 0xc01000000602782b */ /* 0x008fce0000000002 */
[----:B------:R-:W-:Y:S01]  /*0770*/  STG.E.64 desc[UR4][R8.64], R2 ;  /* 0x0000000208007986 */ /* 0x000fe2000c101b04 */
[----:B------:R-:W-:Y:S05]  /*0780*/  EXIT ;  /* 0x000000000000794d */ /* 0x000fea0003800000 */
.L_x_6:
[----:B------:R-:W-:-:S00]  /*0790*/  BRA `(.L_x_6) ;  /* 0xfffffffc00fc7947 */ /* 0x000fc0000383ffff */
[----:B------:R-:W-:-:S00]  /*07a0*/  NOP ;  /* 0x0000000000007918 */ /* 0x000fc00000000000 */
        /* <DEDUP_REMOVED lines=13> */
.L_x_7:


//--------------------- .nv.shared.reserved.0     --------------------------
	.section	.nv.shared.reserved.0,"aw",@nobits
	.weak		__nv_reservedSMEM_offset_0_alias
	.size		__nv_reservedSMEM_offset_0_alias, 0, 64
	.other		__nv_reservedSMEM_offset_0_alias,@"STO_CUDA_RESERVED_SHARED STV_DEFAULT"
__nv_reservedSMEM_offset_0_alias:
	.zero		0
	.zero		64


//--------------------- .nv.constant0._Z10bias2d_devPdS_ii --------------------------
	.section	.nv.constant0._Z10bias2d_devPdS_ii,"a",@progbits
	.sectionflags	@""
	.align	4
.nv.constant0._Z10bias2d_devPdS_ii:
	.zero		920


//--------------------- SYMBOLS --------------------------

	.type		.nv.reservedSmem.offset0,@object
	.size		.nv.reservedSmem.offset0,0x4
